//
// Generated by NVIDIA NVVM Compiler
//
// Compiler Build ID: CL-36424714
// Cuda compilation tools, release 13.0, V13.0.88
// Based on NVVM 20.0.0
//

.version 9.0
.target sm_100
.address_size 64

	// .globl	_Z13primes_workerPi
// _ZZ10sum_workerPiS_E9block_sum has been demoted

.visible .entry _Z13primes_workerPi(
	.param .u64 .ptr .align 1 _Z13primes_workerPi_param_0
)
{
	.reg .pred 	%p<6>;
	.reg .b32 	%r<15>;
	.reg .b64 	%rd<7>;

	ld.param.u64 	%rd2, [_Z13primes_workerPi_param_0];
	cvta.to.global.u64 	%rd1, %rd2;
	mov.u32 	%r5, %tid.x;
	mov.u32 	%r6, %ctaid.x;
	mov.u32 	%r7, %ntid.x;
	mad.lo.s32 	%r1, %r6, %r7, %r5;
	setp.gt.s32 	%p1, %r1, 49999;
	@%p1 bra 	$L__BB0_7;
	shl.b32 	%r8, %r1, 1;
	or.b32  	%r2, %r8, 1;
	setp.lt.s32 	%p2, %r1, 4;
	@%p2 bra 	$L__BB0_6;
	mov.b32 	%r14, 3;
	bra.uni 	$L__BB0_4;
$L__BB0_3:
	add.s32 	%r14, %r14, 2;
	mul.lo.s32 	%r11, %r14, %r14;
	setp.gt.s32 	%p4, %r11, %r2;
	@%p4 bra 	$L__BB0_6;
$L__BB0_4:
	rem.u32 	%r10, %r2, %r14;
	setp.ne.s32 	%p3, %r10, 0;
	@%p3 bra 	$L__BB0_3;
	mul.wide.u32 	%rd3, %r1, 4;
	add.s64 	%rd4, %rd1, %rd3;
	mov.b32 	%r12, 0;
	st.global.u32 	[%rd4], %r12;
	bra.uni 	$L__BB0_7;
$L__BB0_6:
	setp.eq.s32 	%p5, %r1, 0;
	selp.b32 	%r13, 0, %r2, %p5;
	mul.wide.s32 	%rd5, %r1, 4;
	add.s64 	%rd6, %rd1, %rd5;
	st.global.u32 	[%rd6], %r13;
$L__BB0_7:
	ret;

}
	// .globl	_Z10sum_workerPiS_
.visible .entry _Z10sum_workerPiS_(
	.param .u64 .ptr .align 1 _Z10sum_workerPiS__param_0,
	.param .u64 .ptr .align 1 _Z10sum_workerPiS__param_1
)
{
	.reg .pred 	%p<6>;
	.reg .b16 	%rs<5>;
	.reg .b32 	%r<39>;
	.reg .b64 	%rd<22>;
	// demoted variable
	.shared .align 4 .u32 _ZZ10sum_workerPiS_E9block_sum;
	ld.param.u64 	%rd13, [_Z10sum_workerPiS__param_0];
	ld.param.u64 	%rd14, [_Z10sum_workerPiS__param_1];
	mov.u32 	%r1, %tid.x;
	setp.ne.s32 	%p1, %r1, 0;
	@%p1 bra 	$L__BB1_2;
	mov.b32 	%r14, 2;
	st.shared.u32 	[_ZZ10sum_workerPiS_E9block_sum], %r14;
$L__BB1_2:
	mov.u32 	%r16, %ntid.x;
	add.s32 	%r17, %r1, %r16;
	cvt.u16.u32 	%rs1, %r17;
	sub.s16 	%rs2, -15537, %rs1;
	cvt.u16.u32 	%rs3, %r16;
	div.u16 	%rs4, %rs2, %rs3;
	cvt.u32.u16 	%r18, %rs4;
	add.s32 	%r19, %r18, 2;
	and.b32  	%r2, %r19, 3;
	mul.wide.u32 	%rd1, %r16, 16;
	mul.wide.u32 	%rd2, %r1, 4;
	shl.b32 	%r20, %r16, 1;
	add.s32 	%r21, %r1, %r20;
	mul.wide.u32 	%rd3, %r21, 4;
	mad.lo.s32 	%r22, %r16, 3, %r1;
	mul.wide.u32 	%rd4, %r22, 4;
	mul.wide.u32 	%rd5, %r16, 4;
	add.s64 	%rd6, %rd2, %rd5;
	and.b32  	%r23, %r19, 131068;
	neg.s32 	%r34, %r23;
	cvta.to.global.u64 	%rd20, %rd13;
	mov.b32 	%r38, 0;
$L__BB1_3:
	add.s64 	%rd15, %rd20, %rd2;
	ld.global.u32 	%r24, [%rd15];
	add.s32 	%r25, %r24, %r38;
	add.s64 	%rd16, %rd20, %rd6;
	ld.global.u32 	%r26, [%rd16];
	add.s32 	%r27, %r26, %r25;
	add.s64 	%rd17, %rd20, %rd3;
	ld.global.u32 	%r28, [%rd17];
	add.s32 	%r29, %r28, %r27;
	add.s64 	%rd18, %rd20, %rd4;
	ld.global.u32 	%r30, [%rd18];
	add.s32 	%r38, %r30, %r29;
	add.s64 	%rd20, %rd20, %rd1;
	add.s32 	%r34, %r34, 4;
	setp.ne.s32 	%p2, %r34, 0;
	@%p2 bra 	$L__BB1_3;
	setp.eq.s32 	%p3, %r2, 0;
	add.s64 	%rd21, %rd20, %rd2;
	@%p3 bra 	$L__BB1_7;
	neg.s32 	%r36, %r2;
$L__BB1_6:
	.pragma "nounroll";
	ld.global.u32 	%r31, [%rd21];
	add.s32 	%r38, %r31, %r38;
	add.s64 	%rd21, %rd21, %rd5;
	add.s32 	%r36, %r36, 1;
	setp.ne.s32 	%p4, %r36, 0;
	@%p4 bra 	$L__BB1_6;
$L__BB1_7:
	setp.ne.s32 	%p5, %r1, 0;
	bar.sync 	0;
	atom.shared.add.u32 	%r32, [_ZZ10sum_workerPiS_E9block_sum], %r38;
	bar.sync 	0;
	@%p5 bra 	$L__BB1_9;
	ld.shared.u32 	%r33, [_ZZ10sum_workerPiS_E9block_sum];
	cvta.to.global.u64 	%rd19, %rd14;
	st.global.u32 	[%rd19], %r33;
$L__BB1_9:
	ret;

}


// ===== COMPILED SASS (sm_100) =====

	.target	sm_100

	.elftype	@"ET_EXEC"


//--------------------- .note.nv.tkinfo           --------------------------
	.section	.note.nv.tkinfo,"",@"SHT_NOTE"
	.sectionflags	@"SHF_NOTE_NV_TKINFO"
	.tkinfo
        /*0018*/ 	.word	0x00000002
        /*0030*/ 	.string	""
        /*0030*/ 	.string	"ptxas"
        /*0030*/ 	.string	"Cuda compilation tools, release 13.0, V13.0.88"
        /*0030*/ 	.string	"Build cuda_13.0.r13.0/compiler.36424714_0"
        /*0030*/ 	.string	"-arch sm_100 -m 64 "



//--------------------- .note.nv.cuinfo           --------------------------
	.section	.note.nv.cuinfo,"",@"SHT_NOTE"
	.sectionflags	@"SHF_NOTE_NV_CUINFO"
        /*0018*/ 	.short	0x0002
        /*001a*/ 	.short	0x0064
        /*001c*/ 	.short	0x0082
	.zero		2


//--------------------- .nv.info                  --------------------------
	.section	.nv.info,"",@"SHT_CUDA_INFO"
	.align	4


	//----- nvinfo : EIATTR_REGCOUNT
	.align		4
        /*0000*/ 	.byte	0x04, 0x2f
        /*0002*/ 	.short	(.L_1 - .L_0)
	.align		4
.L_0:
        /*0004*/ 	.word	index@(_Z13primes_workerPi)
        /*0008*/ 	.word	0x0000000c


	//----- nvinfo : EIATTR_FRAME_SIZE
	.align		4
.L_1:
        /*000c*/ 	.byte	0x04, 0x11
        /*000e*/ 	.short	(.L_3 - .L_2)
	.align		4
.L_2:
        /*0010*/ 	.word	index@(_Z13primes_workerPi)
        /*0014*/ 	.word	0x00000000


	//----- nvinfo : EIATTR_REGCOUNT
	.align		4
.L_3:
        /*0018*/ 	.byte	0x04, 0x2f
        /*001a*/ 	.short	(.L_5 - .L_4)
	.align		4
.L_4:
        /*001c*/ 	.word	index@(_Z10sum_workerPiS_)
        /*0020*/ 	.word	0x00000020


	//----- nvinfo : EIATTR_FRAME_SIZE
	.align		4
.L_5:
        /*0024*/ 	.byte	0x04, 0x11
        /*0026*/ 	.short	(.L_7 - .L_6)
	.align		4
.L_6:
        /*0028*/ 	.word	index@($__internal_0_$__cuda_sm20_div_u16)
        /*002c*/ 	.word	0x00000000


	//----- nvinfo : EIATTR_FRAME_SIZE
	.align		4
.L_7:
        /*0030*/ 	.byte	0x04, 0x11
        /*0032*/ 	.short	(.L_9 - .L_8)
	.align		4
.L_8:
        /*0034*/ 	.word	index@(_Z10sum_workerPiS_)
        /*0038*/ 	.word	0x00000000


	//----- nvinfo : EIATTR_MIN_STACK_SIZE
	.align		4
.L_9:
        /*003c*/ 	.byte	0x04, 0x12
        /*003e*/ 	.short	(.L_11 - .L_10)
	.align		4
.L_10:
        /*0040*/ 	.word	index@(_Z10sum_workerPiS_)
        /*0044*/ 	.word	0x00000000


	//----- nvinfo : EIATTR_MIN_STACK_SIZE
	.align		4
.L_11:
        /*0048*/ 	.byte	0x04, 0x12
        /*004a*/ 	.short	(.L_13 - .L_12)
	.align		4
.L_12:
        /*004c*/ 	.word	index@(_Z13primes_workerPi)
        /*0050*/ 	.word	0x00000000
.L_13:


//--------------------- .nv.compat                --------------------------
	.section	.nv.compat,"",@"SHT_CUDA_COMPAT_INFO"
	.align	4
        /*0000*/ 	.byte	0x02, 0x09, 0x00, 0x00, 0x02, 0x02, 0x01, 0x00, 0x02, 0x05, 0x05, 0x00, 0x03, 0x07, 0x01, 0x01
        /*0010*/ 	.byte	0x02, 0x03, 0x00, 0x00, 0x02, 0x06, 0x01, 0x00, 0x04, 0x0b, 0x08, 0x00, 0x01, 0x00, 0x00, 0x00
        /*0020*/ 	.byte	0x00, 0x00, 0x00, 0x00


//--------------------- .nv.info._Z10sum_workerPiS_ --------------------------
	.section	.nv.info._Z10sum_workerPiS_,"",@"SHT_CUDA_INFO"
	.sectionflags	@""
	.align	4


	//----- nvinfo : EIATTR_CUDA_API_VERSION
	.align		4
        /*0000*/ 	.byte	0x04, 0x37
        /*0002*/ 	.short	(.L_15 - .L_14)
.L_14:
        /*0004*/ 	.word	0x00000082


	//----- nvinfo : EIATTR_KPARAM_INFO
	.align		4
.L_15:
        /*0008*/ 	.byte	0x04, 0x17
        /*000a*/ 	.short	(.L_17 - .L_16)
.L_16:
        /*000c*/ 	.word	0x00000000
        /*0010*/ 	.short	0x0001
        /*0012*/ 	.short	0x0008
        /*0014*/ 	.byte	0x00, 0xf5, 0x21, 0x00


	//----- nvinfo : EIATTR_KPARAM_INFO
	.align		4
.L_17:
        /*0018*/ 	.byte	0x04, 0x17
        /*001a*/ 	.short	(.L_19 - .L_18)
.L_18:
        /*001c*/ 	.word	0x00000000
        /*0020*/ 	.short	0x0000
        /*0022*/ 	.short	0x0000
        /*0024*/ 	.byte	0x00, 0xf5, 0x21, 0x00


	//----- nvinfo : EIATTR_SPARSE_MMA_MASK
	.align		4
.L_19:
        /*0028*/ 	.byte	0x03, 0x50
        /*002a*/ 	.short	0x0000


	//----- nvinfo : EIATTR_MAXREG_COUNT
	.align		4
        /*002c*/ 	.byte	0x03, 0x1b
        /*002e*/ 	.short	0x00ff


	//----- nvinfo : EIATTR_NUM_BARRIERS
	.align		4
        /*0030*/ 	.byte	0x02, 0x4c
        /*0032*/ 	.byte	0x01
	.zero		1


	//----- nvinfo : EIATTR_MERCURY_ISA_VERSION
	.align		4
        /*0034*/ 	.byte	0x03, 0x5f
        /*0036*/ 	.short	0x0101


	//----- nvinfo : EIATTR_INT_WARP_WIDE_INSTR_OFFSETS
	.align		4
        /*0038*/ 	.byte	0x04, 0x31
        /*003a*/ 	.short	(.L_21 - .L_20)


	//   ....[0]....
.L_20:
        /*003c*/ 	.word	0x00000a90


	//   ....[1]....
        /*0040*/ 	.word	0x00000ac0


	//----- nvinfo : EIATTR_VRC_CTA_INIT_COUNT
	.align		4
.L_21:
        /*0044*/ 	.byte	0x02, 0x4a
	.zero		1
	.zero		1


	//----- nvinfo : EIATTR_EXIT_INSTR_OFFSETS
	.align		4
        /*0048*/ 	.byte	0x04, 0x1c
        /*004a*/ 	.short	(.L_23 - .L_22)


	//   ....[0]....
.L_22:
        /*004c*/ 	.word	0x00000b40


	//   ....[1]....
        /*0050*/ 	.word	0x00000b80


	//----- nvinfo : EIATTR_CRS_STACK_SIZE
	.align		4
.L_23:
        /*0054*/ 	.byte	0x04, 0x1e
        /*0056*/ 	.short	(.L_25 - .L_24)
.L_24:
        /*0058*/ 	.word	0x00000000


	//----- nvinfo : EIATTR_CBANK_PARAM_SIZE
	.align		4
.L_25:
        /*005c*/ 	.byte	0x03, 0x19
        /*005e*/ 	.short	0x0010


	//----- nvinfo : EIATTR_PARAM_CBANK
	.align		4
        /*0060*/ 	.byte	0x04, 0x0a
        /*0062*/ 	.short	(.L_27 - .L_26)
	.align		4
.L_26:
        /*0064*/ 	.word	index@(.nv.constant0._Z10sum_workerPiS_)
        /*0068*/ 	.short	0x0380
        /*006a*/ 	.short	0x0010


	//----- nvinfo : EIATTR_SW_WAR
	.align		4
.L_27:
        /*006c*/ 	.byte	0x04, 0x36
        /*006e*/ 	.short	(.L_29 - .L_28)
.L_28:
        /*0070*/ 	.word	0x00000008
.L_29:


//--------------------- .nv.info._Z13primes_workerPi --------------------------
	.section	.nv.info._Z13primes_workerPi,"",@"SHT_CUDA_INFO"
	.sectionflags	@""
	.align	4


	//----- nvinfo : EIATTR_CUDA_API_VERSION
	.align		4
        /*0000*/ 	.byte	0x04, 0x37
        /*0002*/ 	.short	(.L_31 - .L_30)
.L_30:
        /*0004*/ 	.word	0x00000082


	//----- nvinfo : EIATTR_KPARAM_INFO
	.align		4
.L_31:
        /*0008*/ 	.byte	0x04, 0x17
        /*000a*/ 	.short	(.L_33 - .L_32)
.L_32:
        /*000c*/ 	.word	0x00000000
        /*0010*/ 	.short	0x0000
        /*0012*/ 	.short	0x0000
        /*0014*/ 	.byte	0x00, 0xf5, 0x21, 0x00


	//----- nvinfo : EIATTR_SPARSE_MMA_MASK
	.align		4
.L_33:
        /*0018*/ 	.byte	0x03, 0x50
        /*001a*/ 	.short	0x0000


	//----- nvinfo : EIATTR_MAXREG_COUNT
	.align		4
        /*001c*/ 	.byte	0x03, 0x1b
        /*001e*/ 	.short	0x00ff


	//----- nvinfo : EIATTR_MERCURY_ISA_VERSION
	.align		4
        /*0020*/ 	.byte	0x03, 0x5f
        /*0022*/ 	.short	0x0101


	//----- nvinfo : EIATTR_VRC_CTA_INIT_COUNT
	.align		4
        /*0024*/ 	.byte	0x02, 0x4a
	.zero		1
	.zero		1


	//----- nvinfo : EIATTR_EXIT_INSTR_OFFSETS
	.align		4
        /*0028*/ 	.byte	0x04, 0x1c
        /*002a*/ 	.short	(.L_35 - .L_34)


	//   ....[0]....
.L_34:
        /*002c*/ 	.word	0x00000060


	//   ....[1]....
        /*0030*/ 	.word	0x000002a0


	//   ....[2]....
        /*0034*/ 	.word	0x000002e0


	//----- nvinfo : EIATTR_CRS_STACK_SIZE
	.align		4
.L_35:
        /*0038*/ 	.byte	0x04, 0x1e
        /*003a*/ 	.short	(.L_37 - .L_36)
.L_36:
        /*003c*/ 	.word	0x00000000


	//----- nvinfo : EIATTR_CBANK_PARAM_SIZE
	.align		4
.L_37:
        /*0040*/ 	.byte	0x03, 0x19
        /*0042*/ 	.short	0x0008


	//----- nvinfo : EIATTR_PARAM_CBANK
	.align		4
        /*0044*/ 	.byte	0x04, 0x0a
        /*0046*/ 	.short	(.L_39 - .L_38)
	.align		4
.L_38:
        /*0048*/ 	.word	index@(.nv.constant0._Z13primes_workerPi)
        /*004c*/ 	.short	0x0380
        /*004e*/ 	.short	0x0008


	//----- nvinfo : EIATTR_SW_WAR
	.align		4
.L_39:
        /*0050*/ 	.byte	0x04, 0x36
        /*0052*/ 	.short	(.L_41 - .L_40)
.L_40:
        /*0054*/ 	.word	0x00000008
.L_41:


//--------------------- .nv.callgraph             --------------------------
	.section	.nv.callgraph,"",@"SHT_CUDA_CALLGRAPH"
	.align	4
	.sectionentsize	8
	.align		4
        /*0000*/ 	.word	0x00000000
	.align		4
        /*0004*/ 	.word	0xffffffff
	.align		4
        /*0008*/ 	.word	0x00000000
	.align		4
        /*000c*/ 	.word	0xfffffffe
	.align		4
        /*0010*/ 	.word	0x00000000
	.align		4
        /*0014*/ 	.word	0xfffffffd
	.align		4
        /*0018*/ 	.word	0x00000000
	.align		4
        /*001c*/ 	.word	0xfffffffc


//--------------------- .text._Z10sum_workerPiS_  --------------------------
	.section	.text._Z10sum_workerPiS_,"ax",@progbits
	.align	128
        .global         _Z10sum_workerPiS_
        .type           _Z10sum_workerPiS_,@function
        .size           _Z10sum_workerPiS_,(.L_x_18 - _Z10sum_workerPiS_)
        .other          _Z10sum_workerPiS_,@"STO_CUDA_ENTRY STV_DEFAULT"
_Z10sum_workerPiS_:
.text._Z10sum_workerPiS_:
[----:B------:R-:W-:Y:S01]  /*0000*/  LDC R1, c[0x0][0x37c] ;  /* 0x0000df00ff017b82 */ /* 0x000fe20000000800 */
[----:B------:R-:W0:Y:S07]  /*0010*/  S2R R0, SR_TID.X ;  /* 0x0000000000007919 */ /* 0x000e2e0000002100 */
[----:B------:R-:W1:Y:S01]  /*0020*/  LDC R3, c[0x0][0x360] ;  /* 0x0000d800ff037b82 */ /* 0x000e620000000800 */
[----:B------:R-:W-:Y:S02]  /*0030*/  MOV R8, 0x110 ;  /* 0x0000011000087802 */ /* 0x000fe40000000f00 */
[C---:B0-----:R-:W-:Y:S01]  /*0040*/  ISETP.NE.AND P0, PT, R0.reuse, RZ, PT ;  /* 0x000000ff0000720c */ /* 0x041fe20003f05270 */
[----:B-1----:R-:W-:-:S04]  /*0050*/  IMAD.IADD R4, R0, 0x1, R3 ;  /* 0x0000000100047824 */ /* 0x002fc800078e0203 */
[----:B------:R-:W-:-:S05]  /*0060*/  IMAD.MOV R4, RZ, RZ, -R4 ;  /* 0x000000ffff047224 */ /* 0x000fca00078e0a04 */
[----:B------:R-:W-:-:S03]  /*0070*/  PRMT R4, R4, 0x7710, RZ ;  /* 0x0000771004047816 */ /* 0x000fc600000000ff */
[----:B------:R-:W0:Y:S01]  /*0080*/  @!P0 S2R R5, SR_CgaCtaId ;  /* 0x0000000000058919 */ /* 0x000e220000008800 */
[----:B------:R-:W-:Y:S01]  /*0090*/  @!P0 MOV R2, 0x400 ;  /* 0x0000040000028802 */ /* 0x000fe20000000f00 */
[----:B------:R-:W-:Y:S02]  /*00a0*/  @!P0 IMAD.MOV.U32 R7, RZ, RZ, 0x2 ;  /* 0x00000002ff078424 */ /* 0x000fe400078e00ff */
[----:B------:R-:W-:-:S05]  /*00b0*/  VIADD R4, R4, 0xffffc34f ;  /* 0xffffc34f04047836 */ /* 0x000fca0000000000 */
[----:B------:R-:W-:Y:S02]  /*00c0*/  LOP3.LUT R4, R4, 0xffff, RZ, 0xc0, !PT ;  /* 0x0000ffff04047812 */ /* 0x000fe400078ec0ff */
[----:B0-----:R-:W-:Y:S02]  /*00d0*/  @!P0 LEA R2, R5, R2, 0x18 ;  /* 0x0000000205028211 */ /* 0x001fe400078ec0ff */
[----:B------:R-:W-:-:S03]  /*00e0*/  LOP3.LUT R5, R3, 0xffff, RZ, 0xc0, !PT ;  /* 0x0000ffff03057812 */ /* 0x000fc600078ec0ff */
[----:B------:R0:W-:Y:S04]  /*00f0*/  @!P0 STS [R2], R7 ;  /* 0x0000000702008388 */ /* 0x0001e80000000800 */
[----:B0-----:R-:W-:Y:S05]  /*0100*/  CALL.REL.NOINC `($__internal_0_$__cuda_sm20_div_u16) ;  /* 0x0000000800a07944 */ /* 0x001fea0003c00000 */
[----:B------:R-:W-:Y:S01]  /*0110*/  LOP3.LUT R2, R6, 0xffff, RZ, 0xc0, !PT ;  /* 0x0000ffff06027812 */ /* 0x000fe200078ec0ff */
[----:B------:R-:W0:Y:S01]  /*0120*/  LDCU.64 UR4, c[0x0][0x380] ;  /* 0x00007000ff0477ac */ /* 0x000e220008000a00 */
[----:B------:R-:W-:Y:S01]  /*0130*/  IMAD.WIDE.U32 R8, R0, 0x4, RZ ;  /* 0x0000000400087825 */ /* 0x000fe200078e00ff */
[----:B------:R-:W-:Y:S04]  /*0140*/  BSSY.RECONVERGENT B1, `(.L_x_0) ;  /* 0x0000082000017945 */ /* 0x000fe80003800200 */
[----:B------:R-:W-:Y:S01]  /*0150*/  BSSY.RELIABLE B0, `(.L_x_1) ;  /* 0x0000070000007945 */ /* 0x000fe20003800100 */
[----:B------:R-:W1:Y:S01]  /*0160*/  LDCU.64 UR6, c[0x0][0x358] ;  /* 0x00006b00ff0677ac */ /* 0x000e620008000a00 */
[----:B------:R-:W-:Y:S01]  /*0170*/  VIADD R6, R2, 0x2 ;  /* 0x0000000202067836 */ /* 0x000fe20000000000 */
[C---:B------:R-:W-:Y:S01]  /*0180*/  LEA R4, R3.reuse, R0, 0x1 ;  /* 0x0000000003047211 */ /* 0x040fe200078e08ff */
[----:B------:R-:W-:-:S02]  /*0190*/  IMAD R5, R3, 0x3, R0 ;  /* 0x0000000303057824 */ /* 0x000fc400078e0200 */
[----:B------:R-:W-:Y:S01]  /*01a0*/  IMAD.MOV.U32 R21, RZ, RZ, RZ ;  /* 0x000000ffff157224 */ /* 0x000fe200078e00ff */
[C---:B------:R-:W-:Y:S01]  /*01b0*/  LOP3.LUT R2, R6.reuse, 0x1fffc, RZ, 0xc0, !PT ;  /* 0x0001fffc06027812 */ /* 0x040fe200078ec0ff */
[----:B------:R-:W-:Y:S01]  /*01c0*/  IMAD.WIDE.U32 R10, R3, 0x4, R8 ;  /* 0x00000004030a7825 */ /* 0x000fe200078e0008 */
[----:B------:R-:W-:-:S03]  /*01d0*/  LOP3.LUT R6, R6, 0x3, RZ, 0xc0, !PT ;  /* 0x0000000306067812 */ /* 0x000fc600078ec0ff */
[----:B------:R-:W-:Y:S02]  /*01e0*/  IMAD.MOV R2, RZ, RZ, -R2 ;  /* 0x000000ffff027224 */ /* 0x000fe400078e0a02 */
[----:B0-----:R-:W-:-:S03]  /*01f0*/  IMAD.U32 R14, RZ, RZ, UR4 ;  /* 0x00000004ff0e7e24 */ /* 0x001fc6000f8e00ff */
[----:B------:R-:W-:Y:S01]  /*0200*/  ISETP.GE.AND P0, PT, R2, RZ, PT ;  /* 0x000000ff0200720c */ /* 0x000fe20003f06270 */
[----:B------:R-:W-:-:S12]  /*0210*/  IMAD.U32 R15, RZ, RZ, UR5 ;  /* 0x00000005ff0f7e24 */ /* 0x000fd8000f8e00ff */
[----:B-1----:R-:W-:Y:S05]  /*0220*/  @P0 BRA `(.L_x_2) ;  /* 0x0000000400880947 */ /* 0x002fea0003800000 */
[----:B------:R-:W-:Y:S01]  /*0230*/  IMAD.MOV R7, RZ, RZ, -R2 ;  /* 0x000000ffff077224 */ /* 0x000fe200078e0a02 */
[----:B------:R-:W-:Y:S01]  /*0240*/  BSSY.RECONVERGENT B2, `(.L_x_3) ;  /* 0x000003c000027945 */ /* 0x000fe20003800200 */
[----:B------:R-:W-:-:S03]  /*0250*/  PLOP3.LUT P0, PT, PT, PT, PT, 0x80, 0x8 ;  /* 0x000000000008781c */ /* 0x000fc60003f0f070 */
[----:B------:R-:W-:-:S13]  /*0260*/  ISETP.GT.AND P1, PT, R7, 0xc, PT ;  /* 0x0000000c0700780c */ /* 0x000fda0003f24270 */
[----:B------:R-:W-:Y:S05]  /*0270*/  @!P1 BRA `(.L_x_4) ;  /* 0x0000000000e09947 */ /* 0x000fea0003800000 */
[----:B------:R-:W-:-:S13]  /*0280*/  PLOP3.LUT P0, PT, PT, PT, PT, 0x8, 0x80 ;  /* 0x000000000080781c */ /* 0x000fda0003f0e170 */
.L_x_5:
[-C--:B------:R-:W-:Y:S02]  /*0290*/  IADD3 R24, P2, PT, R10, R14.reuse, RZ ;  /* 0x0000000e0a187210 */ /* 0x080fe40007f5e0ff */
[----:B------:R-:W-:-:S03]  /*02a0*/  IADD3 R28, P1, PT, R8, R14, RZ ;  /* 0x0000000e081c7210 */ /* 0x000fc60007f3e0ff */
[--C-:B------:R-:W-:Y:S01]  /*02b0*/  IMAD.X R25, R11, 0x1, R15.reuse, P2 ;  /* 0x000000010b197824 */ /* 0x100fe200010e060f */
[----:B------:R-:W-:Y:S01]  /*02c0*/  IADD3.X R29, PT, PT, R9, R15, RZ, P1, !PT ;  /* 0x0000000f091d7210 */ /* 0x000fe20000ffe4ff */
[----:B------:R-:W-:-:S03]  /*02d0*/  IMAD.WIDE.U32 R12, R4, 0x4, R14 ;  /* 0x00000004040c7825 */ /* 0x000fc600078e000e */
[----:B------:R-:W2:Y:S01]  /*02e0*/  LDG.E R18, desc[UR6][R24.64] ;  /* 0x0000000618127981 */ /* 0x000ea2000c1e1900 */
[----:B------:R-:W-:-:S03]  /*02f0*/  IMAD.WIDE.U32 R22, R5, 0x4, R14 ;  /* 0x0000000405167825 */ /* 0x000fc600078e000e */
[----:B------:R0:W2:Y:S04]  /*0300*/  LDG.E R19, desc[UR6][R28.64] ;  /* 0x000000061c137981 */ /* 0x0000a8000c1e1900 */
[----:B------:R1:W3:Y:S04]  /*0310*/  LDG.E R20, desc[UR6][R12.64] ;  /* 0x000000060c147981 */ /* 0x0002e8000c1e1900 */
[----:B------:R4:W3:Y:S01]  /*0320*/  LDG.E R7, desc[UR6][R22.64] ;  /* 0x0000000616077981 */ /* 0x0008e2000c1e1900 */
[----:B------:R-:W-:-:S04]  /*0330*/  IMAD.WIDE.U32 R14, R3, 0x10, R14 ;  /* 0x00000010030e7825 */ /* 0x000fc800078e000e */
[----:B------:R-:W-:Y:S01]  /*0340*/  IMAD.WIDE.U32 R16, R5, 0x4, R14 ;  /* 0x0000000405107825 */ /* 0x000fe200078e000e */
[----:B0-----:R-:W-:-:S03]  /*0350*/  IADD3 R28, P1, PT, R8, R14, RZ ;  /* 0x0000000e081c7210 */ /* 0x001fc60007f3e0ff */
[--C-:B-1----:R-:W-:Y:S01]  /*0360*/  IMAD.WIDE.U32 R12, R3, 0x10, R14.reuse ;  /* 0x00000010030c7825 */ /* 0x102fe200078e000e */
[----:B------:R0:W5:Y:S03]  /*0370*/  LDG.E R25, desc[UR6][R16.64] ;  /* 0x0000000610197981 */ /* 0x000166000c1e1900 */
[----:B------:R-:W-:Y:S01]  /*0380*/  IMAD.WIDE.U32 R26, R4, 0x4, R14 ;  /* 0x00000004041a7825 */ /* 0x000fe200078e000e */
[----:B------:R-:W-:-:S03]  /*0390*/  IADD3 R14, P2, PT, R10, R14, RZ ;  /* 0x0000000e0a0e7210 */ /* 0x000fc60007f5e0ff */
[----:B----4-:R-:W-:Y:S02]  /*03a0*/  IMAD.WIDE.U32 R22, R5, 0x4, R12 ;  /* 0x0000000405167825 */ /* 0x010fe400078e000c */
[----:B------:R-:W5:Y:S02]  /*03b0*/  LDG.E R26, desc[UR6][R26.64] ;  /* 0x000000061a1a7981 */ /* 0x000f64000c1e1900 */
[--C-:B------:R-:W-:Y:S01]  /*03c0*/  IMAD.X R29, R9, 0x1, R15.reuse, P1 ;  /* 0x00000001091d7824 */ /* 0x100fe200008e060f */
[----:B0-----:R-:W-:Y:S01]  /*03d0*/  IADD3 R16, P1, PT, R8, R12, RZ ;  /* 0x0000000c08107210 */ /* 0x001fe20007f3e0ff */
[----:B------:R-:W-:Y:S01]  /*03e0*/  IMAD.X R15, R11, 0x1, R15, P2 ;  /* 0x000000010b0f7824 */ /* 0x000fe200010e060f */
[----:B------:R-:W4:Y:S04]  /*03f0*/  LDG.E R23, desc[UR6][R22.64] ;  /* 0x0000000616177981 */ /* 0x000f28000c1e1900 */
[----:B------:R-:W5:Y:S04]  /*0400*/  LDG.E R14, desc[UR6][R14.64] ;  /* 0x000000060e0e7981 */ /* 0x000f68000c1e1900 */
[----:B------:R-:W5:Y:S01]  /*0410*/  LDG.E R22, desc[UR6][R28.64] ;  /* 0x000000061c167981 */ /* 0x000f62000c1e1900 */
[----:B--2---:R-:W-:Y:S01]  /*0420*/  IADD3 R17, PT, PT, R18, R19, R21 ;  /* 0x0000001312117210 */ /* 0x004fe20007ffe015 */
[----:B------:R-:W-:-:S05]  /*0430*/  IMAD.WIDE.U32 R18, R4, 0x4, R12 ;  /* 0x0000000404127825 */ /* 0x000fca00078e000c */
[----:B------:R0:W4:Y:S01]  /*0440*/  LDG.E R24, desc[UR6][R18.64] ;  /* 0x0000000612187981 */ /* 0x000122000c1e1900 */
[----:B---3--:R-:W-:Y:S01]  /*0450*/  IADD3 R7, PT, PT, R7, R20, R17 ;  /* 0x0000001407077210 */ /* 0x008fe20007ffe011 */
[----:B------:R-:W-:-:S04]  /*0460*/  IMAD.WIDE.U32 R20, R3, 0x10, R12 ;  /* 0x0000001003147825 */ /* 0x000fc800078e000c */
[--C-:B------:R-:W-:Y:S01]  /*0470*/  IMAD.X R17, R9, 0x1, R13.reuse, P1 ;  /* 0x0000000109117824 */ /* 0x100fe200008e060d */
[----:B0-----:R-:W-:Y:S02]  /*0480*/  IADD3 R18, P2, PT, R10, R12, RZ ;  /* 0x0000000c0a127210 */ /* 0x001fe40007f5e0ff */
[-C--:B------:R-:W-:Y:S02]  /*0490*/  IADD3 R12, P1, PT, R8, R20.reuse, RZ ;  /* 0x00000014080c7210 */ /* 0x080fe40007f3e0ff */
[----:B------:R-:W2:Y:S01]  /*04a0*/  LDG.E R16, desc[UR6][R16.64] ;  /* 0x0000000610107981 */ /* 0x000ea2000c1e1900 */
[----:B------:R-:W-:Y:S02]  /*04b0*/  IMAD.X R19, R11, 0x1, R13, P2 ;  /* 0x000000010b137824 */ /* 0x000fe400010e060d */
[----:B------:R-:W-:Y:S01]  /*04c0*/  IMAD.X R13, R9, 0x1, R21, P1 ;  /* 0x00000001090d7824 */ /* 0x000fe200008e0615 */
[----:B------:R-:W-:Y:S02]  /*04d0*/  IADD3 R28, P1, PT, R10, R20, RZ ;  /* 0x000000140a1c7210 */ /* 0x000fe40007f3e0ff */
[----:B------:R0:W2:Y:S02]  /*04e0*/  LDG.E R27, desc[UR6][R18.64] ;  /* 0x00000006121b7981 */ /* 0x0000a4000c1e1900 */
[----:B------:R-:W-:-:S02]  /*04f0*/  IADD3.X R29, PT, PT, R11, R21, RZ, P1, !PT ;  /* 0x000000150b1d7210 */ /* 0x000fc40000ffe4ff */
[----:B------:R1:W3:Y:S04]  /*0500*/  LDG.E R15, desc[UR6][R12.64] ;  /* 0x000000060c0f7981 */ /* 0x0002e8000c1e1900 */
[----:B------:R-:W3:Y:S01]  /*0510*/  LDG.E R28, desc[UR6][R28.64] ;  /* 0x000000061c1c7981 */ /* 0x000ee2000c1e1900 */
[----:B0-----:R-:W-:-:S04]  /*0520*/  IMAD.WIDE.U32 R18, R5, 0x4, R20 ;  /* 0x0000000405127825 */ /* 0x001fc800078e0014 */
[----:B-1----:R-:W-:Y:S02]  /*0530*/  IMAD.WIDE.U32 R12, R4, 0x4, R20 ;  /* 0x00000004040c7825 */ /* 0x002fe400078e0014 */
[----:B------:R-:W3:Y:S04]  /*0540*/  LDG.E R19, desc[UR6][R18.64] ;  /* 0x0000000612137981 */ /* 0x000ee8000c1e1900 */
[----:B------:R-:W3:Y:S01]  /*0550*/  LDG.E R12, desc[UR6][R12.64] ;  /* 0x000000060c0c7981 */ /* 0x000ee2000c1e1900 */
[----:B-----5:R-:W-:Y:S01]  /*0560*/  IADD3 R7, PT, PT, R14, R22, R7 ;  /* 0x000000160e077210 */ /* 0x020fe20007ffe007 */
[----:B------:R-:W-:-:S03]  /*0570*/  VIADD R2, R2, 0x10 ;  /* 0x0000001002027836 */ /* 0x000fc60000000000 */
[----:B------:R-:W-:Y:S02]  /*0580*/  IADD3 R7, PT, PT, R25, R26, R7 ;  /* 0x0000001a19077210 */ /* 0x000fe40007ffe007 */
[----:B------:R-:W-:Y:S02]  /*0590*/  ISETP.GE.AND P1, PT, R2, -0xc, PT ;  /* 0xfffffff40200780c */ /* 0x000fe40003f26270 */
[----:B--2---:R-:W-:-:S04]  /*05a0*/  IADD3 R7, PT, PT, R27, R16, R7 ;  /* 0x000000101b077210 */ /* 0x004fc80007ffe007 */
[----:B----4-:R-:W-:-:S04]  /*05b0*/  IADD3 R7, PT, PT, R23, R24, R7 ;  /* 0x0000001817077210 */ /* 0x010fc80007ffe007 */
[----:B---3--:R-:W-:Y:S01]  /*05c0*/  IADD3 R7, PT, PT, R28, R15, R7 ;  /* 0x0000000f1c077210 */ /* 0x008fe20007ffe007 */
[----:B------:R-:W-:-:S03]  /*05d0*/  IMAD.WIDE.U32 R14, R3, 0x10, R20 ;  /* 0x00000010030e7825 */ /* 0x000fc600078e0014 */
[----:B------:R-:W-:Y:S01]  /*05e0*/  IADD3 R21, PT, PT, R19, R12, R7 ;  /* 0x0000000c13157210 */ /* 0x000fe20007ffe007 */
[----:B------:R-:W-:Y:S06]  /*05f0*/  @!P1 BRA `(.L_x_5) ;  /* 0xfffffffc00249947 */ /* 0x000fec000383ffff */
.L_x_4:
[----:B------:R-:W-:Y:S05]  /*0600*/  BSYNC.RECONVERGENT B2 ;  /* 0x0000000000027941 */ /* 0x000fea0003800200 */
.L_x_3:
[----:B------:R-:W-:Y:S01]  /*0610*/  IMAD.MOV R7, RZ, RZ, -R2 ;  /* 0x000000ffff077224 */ /* 0x000fe200078e0a02 */
[----:B------:R-:W-:Y:S04]  /*0620*/  BSSY.RECONVERGENT B2, `(.L_x_6) ;  /* 0x000001f000027945 */ /* 0x000fe80003800200 */
[----:B------:R-:W-:-:S13]  /*0630*/  ISETP.GT.AND P1, PT, R7, 0x4, PT ;  /* 0x000000040700780c */ /* 0x000fda0003f24270 */
[----:B------:R-:W-:Y:S05]  /*0640*/  @!P1 BRA `(.L_x_7) ;  /* 0x0000000000709947 */ /* 0x000fea0003800000 */
[-C--:B------:R-:W-:Y:S01]  /*0650*/  IADD3 R22, P0, PT, R8, R14.reuse, RZ ;  /* 0x0000000e08167210 */ /* 0x080fe20007f1e0ff */
[----:B------:R-:W-:Y:S01]  /*0660*/  IMAD.WIDE.U32 R16, R3, 0x10, R14 ;  /* 0x0000001003107825 */ /* 0x000fe200078e000e */
[----:B------:R-:W-:-:S03]  /*0670*/  IADD3 R18, P1, PT, R10, R14, RZ ;  /* 0x0000000e0a127210 */ /* 0x000fc60007f3e0ff */
[--C-:B------:R-:W-:Y:S02]  /*0680*/  IMAD.X R23, R9, 0x1, R15.reuse, P0 ;  /* 0x0000000109177824 */ /* 0x100fe400000e060f */
[--C-:B------:R-:W-:Y:S01]  /*0690*/  IMAD.X R19, R11, 0x1, R15.reuse, P1 ;  /* 0x000000010b137824 */ /* 0x100fe200008e060f */
[-C--:B------:R-:W-:Y:S01]  /*06a0*/  IADD3 R12, P0, PT, R8, R16.reuse, RZ ;  /* 0x00000010080c7210 */ /* 0x080fe20007f1e0ff */
[--C-:B------:R-:W-:Y:S01]  /*06b0*/  IMAD.WIDE.U32 R26, R4, 0x4, R14.reuse ;  /* 0x00000004041a7825 */ /* 0x100fe200078e000e */
[----:B------:R-:W-:Y:S01]  /*06c0*/  IADD3 R24, P1, PT, R10, R16, RZ ;  /* 0x000000100a187210 */ /* 0x000fe20007f3e0ff */
[----:B------:R-:W2:Y:S02]  /*06d0*/  LDG.E R22, desc[UR6][R22.64] ;  /* 0x0000000616167981 */ /* 0x000ea4000c1e1900 */
[----:B------:R-:W-:Y:S02]  /*06e0*/  IMAD.WIDE.U32 R14, R5, 0x4, R14 ;  /* 0x00000004050e7825 */ /* 0x000fe400078e000e */
[----:B------:R-:W2:Y:S01]  /*06f0*/  LDG.E R18, desc[UR6][R18.64] ;  /* 0x0000000612127981 */ /* 0x000ea2000c1e1900 */
[----:B------:R-:W-:Y:S01]  /*0700*/  IADD3.X R25, PT, PT, R11, R17, RZ, P1, !PT ;  /* 0x000000110b197210 */ /* 0x000fe20000ffe4ff */
[----:B------:R-:W-:-:S02]  /*0710*/  IMAD.X R13, R9, 0x1, R17, P0 ;  /* 0x00000001090d7824 */ /* 0x000fc400000e0611 */
[----:B------:R0:W3:Y:S01]  /*0720*/  LDG.E R7, desc[UR6][R26.64] ;  /* 0x000000061a077981 */ /* 0x0000e2000c1e1900 */
[----:B------:R-:W-:-:S03]  /*0730*/  IMAD.WIDE.U32 R28, R5, 0x4, R16 ;  /* 0x00000004051c7825 */ /* 0x000fc600078e0010 */
[----:B------:R-:W3:Y:S04]  /*0740*/  LDG.E R14, desc[UR6][R14.64] ;  /* 0x000000060e0e7981 */ /* 0x000ee8000c1e1900 */
[----:B------:R-:W4:Y:S01]  /*0750*/  LDG.E R12, desc[UR6][R12.64] ;  /* 0x000000060c0c7981 */ /* 0x000f22000c1e1900 */
[----:B0-----:R-:W-:-:S03]  /*0760*/  IMAD.WIDE.U32 R26, R4, 0x4, R16 ;  /* 0x00000004041a7825 */ /* 0x001fc600078e0010 */
[----:B------:R-:W4:Y:S04]  /*0770*/  LDG.E R24, desc[UR6][R24.64] ;  /* 0x0000000618187981 */ /* 0x000f28000c1e1900 */
[----:B------:R-:W5:Y:S04]  /*0780*/  LDG.E R26, desc[UR6][R26.64] ;  /* 0x000000061a1a7981 */ /* 0x000f68000c1e1900 */
[----:B------:R-:W5:Y:S01]  /*0790*/  LDG.E R28, desc[UR6][R28.64] ;  /* 0x000000061c1c7981 */ /* 0x000f62000c1e1900 */
[----:B------:R-:W-:Y:S01]  /*07a0*/  PLOP3.LUT P0, PT, PT, PT, PT, 0x8, 0x80 ;  /* 0x000000000080781c */ /* 0x000fe20003f0e170 */
[----:B------:R-:W-:Y:S01]  /*07b0*/  VIADD R2, R2, 0x8 ;  /* 0x0000000802027836 */ /* 0x000fe20000000000 */
[----:B--2---:R-:W-:-:S04]  /*07c0*/  IADD3 R22, PT, PT, R18, R22, R21 ;  /* 0x0000001612167210 */ /* 0x004fc80007ffe015 */
[----:B---3--:R-:W-:Y:S01]  /*07d0*/  IADD3 R7, PT, PT, R14, R7, R22 ;  /* 0x000000070e077210 */ /* 0x008fe20007ffe016 */
[----:B------:R-:W-:-:S03]  /*07e0*/  IMAD.WIDE.U32 R14, R3, 0x10, R16 ;  /* 0x00000010030e7825 */ /* 0x000fc600078e0010 */
[----:B----4-:R-:W-:-:S04]  /*07f0*/  IADD3 R7, PT, PT, R24, R12, R7 ;  /* 0x0000000c18077210 */ /* 0x010fc80007ffe007 */
[----:B-----5:R-:W-:-:S07]  /*0800*/  IADD3 R21, PT, PT, R28, R26, R7 ;  /* 0x0000001a1c157210 */ /* 0x020fce0007ffe007 */
.L_x_7:
[----:B------:R-:W-:Y:S05]  /*0810*/  BSYNC.RECONVERGENT B2 ;  /* 0x0000000000027941 */ /* 0x000fea0003800200 */
.L_x_6:
[----:B------:R-:W-:-:S13]  /*0820*/  ISETP.NE.OR P0, PT, R2, RZ, P0 ;  /* 0x000000ff0200720c */ /* 0x000fda0000705670 */
[----:B------:R-:W-:Y:S05]  /*0830*/  @!P0 BREAK.RELIABLE B0 ;  /* 0x0000000000008942 */ /* 0x000fea0003800100 */
[----:B------:R-:W-:Y:S05]  /*0840*/  @!P0 BRA `(.L_x_8) ;  /* 0x0000000000448947 */ /* 0x000fea0003800000 */
.L_x_2:
[----:B------:R-:W-:Y:S05]  /*0850*/  BSYNC.RELIABLE B0 ;  /* 0x0000000000007941 */ /* 0x000fea0003800100 */
.L_x_1:
[-C--:B------:R-:W-:Y:S01]  /*0860*/  IADD3 R22, P0, PT, R8, R14.reuse, RZ ;  /* 0x0000000e08167210 */ /* 0x080fe20007f1e0ff */
[----:B------:R-:W-:Y:S01]  /*0870*/  IMAD.WIDE.U32 R16, R4, 0x4, R14 ;  /* 0x0000000404107825 */ /* 0x000fe200078e000e */
[----:B------:R-:W-:-:S03]  /*0880*/  IADD3 R12, P1, PT, R10, R14, RZ ;  /* 0x0000000e0a0c7210 */ /* 0x000fc60007f3e0ff */
[--C-:B------:R-:W-:Y:S02]  /*0890*/  IMAD.X R23, R9, 0x1, R15.reuse, P0 ;  /* 0x0000000109177824 */ /* 0x100fe400000e060f */
[--C-:B------:R-:W-:Y:S01]  /*08a0*/  IMAD.X R13, R11, 0x1, R15.reuse, P1 ;  /* 0x000000010b0d7824 */ /* 0x100fe200008e060f */
[----:B------:R-:W2:Y:S01]  /*08b0*/  LDG.E R16, desc[UR6][R16.64] ;  /* 0x0000000610107981 */ /* 0x000ea2000c1e1900 */
[----:B------:R-:W-:-:S03]  /*08c0*/  IMAD.WIDE.U32 R18, R5, 0x4, R14 ;  /* 0x0000000405127825 */ /* 0x000fc600078e000e */
[----:B------:R-:W3:Y:S04]  /*08d0*/  LDG.E R22, desc[UR6][R22.64] ;  /* 0x0000000616167981 */ /* 0x000ee8000c1e1900 */
[----:B------:R-:W3:Y:S04]  /*08e0*/  LDG.E R12, desc[UR6][R12.64] ;  /* 0x000000060c0c7981 */ /* 0x000ee8000c1e1900 */
[----:B------:R-:W2:Y:S01]  /*08f0*/  LDG.E R18, desc[UR6][R18.64] ;  /* 0x0000000612127981 */ /* 0x000ea2000c1e1900 */
[----:B------:R-:W-:-:S05]  /*0900*/  VIADD R2, R2, 0x4 ;  /* 0x0000000402027836 */ /* 0x000fca0000000000 */
[----:B------:R-:W-:Y:S01]  /*0910*/  ISETP.NE.AND P0, PT, R2, RZ, PT ;  /* 0x000000ff0200720c */ /* 0x000fe20003f05270 */
[----:B------:R-:W-:Y:S01]  /*0920*/  IMAD.WIDE.U32 R14, R3, 0x10, R14 ;  /* 0x00000010030e7825 */ /* 0x000fe200078e000e */
[----:B---3--:R-:W-:-:S04]  /*0930*/  IADD3 R21, PT, PT, R12, R22, R21 ;  /* 0x000000160c157210 */ /* 0x008fc80007ffe015 */
[----:B--2---:R-:W-:-:S07]  /*0940*/  IADD3 R21, PT, PT, R18, R16, R21 ;  /* 0x0000001012157210 */ /* 0x004fce0007ffe015 */
[----:B------:R-:W-:Y:S05]  /*0950*/  @P0 BRA `(.L_x_1) ;  /* 0xfffffffc00c00947 */ /* 0x000fea000383ffff */
.L_x_8:
[----:B------:R-:W-:Y:S05]  /*0960*/  BSYNC.RECONVERGENT B1 ;  /* 0x0000000000017941 */ /* 0x000fea0003800200 */
.L_x_0:
[----:B------:R-:W-:Y:S05]  /*0970*/  WARPSYNC.ALL ;  /* 0x0000000000007948 */ /* 0x000fea0003800000 */
[----:B------:R-:W0:Y:S01]  /*0980*/  S2R R10, SR_LANEID ;  /* 0x00000000000a7919 */ /* 0x000e220000000000 */
[----:B------:R-:W-:Y:S01]  /*0990*/  ISETP.NE.AND P0, PT, R6, RZ, PT ;  /* 0x000000ff0600720c */ /* 0x000fe20003f05270 */
[----:B------:R-:W-:Y:S01]  /*09a0*/  BSSY.RECONVERGENT B1, `(.L_x_9) ;  /* 0x000000d000017945 */ /* 0x000fe20003800200 */
[----:B------:R-:W-:-:S05]  /*09b0*/  IADD3 R4, P1, PT, R8, R14, RZ ;  /* 0x0000000e08047210 */ /* 0x000fca0007f3e0ff */
[----:B------:R-:W-:-:S06]  /*09c0*/  IMAD.X R5, R9, 0x1, R15, P1 ;  /* 0x0000000109057824 */ /* 0x000fcc00008e060f */
[----:B------:R-:W-:Y:S05]  /*09d0*/  @!P0 BRA `(.L_x_10) ;  /* 0x0000000000248947 */ /* 0x000fea0003800000 */
[----:B------:R-:W-:-:S07]  /*09e0*/  IADD3 R2, PT, PT, -R6, RZ, RZ ;  /* 0x000000ff06027210 */ /* 0x000fce0007ffe1ff */
.L_x_11:
[----:B------:R-:W-:Y:S02]  /*09f0*/  IMAD.MOV.U32 R6, RZ, RZ, R4 ;  /* 0x000000ffff067224 */ /* 0x000fe400078e0004 */
[----:B------:R-:W-:-:S05]  /*0a00*/  IMAD.MOV.U32 R7, RZ, RZ, R5 ;  /* 0x000000ffff077224 */ /* 0x000fca00078e0005 */
[----:B------:R-:W2:Y:S01]  /*0a10*/  LDG.E R8, desc[UR6][R6.64] ;  /* 0x0000000606087981 */ /* 0x000ea2000c1e1900 */
[----:B------:R-:W-:Y:S02]  /*0a20*/  VIADD R2, R2, 0x1 ;  /* 0x0000000102027836 */ /* 0x000fe40000000000 */
[----:B------:R-:W-:-:S03]  /*0a30*/  IMAD.WIDE.U32 R4, R3, 0x4, R6 ;  /* 0x0000000403047825 */ /* 0x000fc600078e0006 */
[----:B------:R-:W-:Y:S01]  /*0a40*/  ISETP.NE.AND P0, PT, R2, RZ, PT ;  /* 0x000000ff0200720c */ /* 0x000fe20003f05270 */
[----:B--2---:R-:W-:-:S12]  /*0a50*/  IMAD.IADD R21, R8, 0x1, R21 ;  /* 0x0000000108157824 */ /* 0x004fd800078e0215 */
[----:B------:R-:W-:Y:S05]  /*0a60*/  @P0 BRA `(.L_x_11) ;  /* 0xfffffffc00e00947 */ /* 0x000fea000383ffff */
.L_x_10:
[----:B------:R-:W-:Y:S05]  /*0a70*/  BSYNC.RECONVERGENT B1 ;  /* 0x0000000000017941 */ /* 0x000fea0003800200 */
.L_x_9:
[----:B------:R-:W1:Y:S08]  /*0a80*/  S2UR UR5, SR_CgaCtaId ;  /* 0x00000000000579c3 */ /* 0x000e700000008800 */
[----:B------:R-:W2:Y:S08]  /*0a90*/  REDUX.SUM UR8, R21 ;  /* 0x00000000150873c4 */ /* 0x000eb0000000c000 */
[----:B------:R-:W-:Y:S01]  /*0aa0*/  BAR.SYNC.DEFER_BLOCKING 0x0 ;  /* 0x0000000000007b1d */ /* 0x000fe20000010000 */
[----:B------:R-:W-:-:S05]  /*0ab0*/  ISETP.NE.AND P1, PT, R0, RZ, PT ;  /* 0x000000ff0000720c */ /* 0x000fca0003f25270 */
[----:B------:R-:W-:Y:S02]  /*0ac0*/  VOTEU.ANY UR4, UPT, PT ;  /* 0x0000000000047886 */ /* 0x000fe400038e0100 */
[----:B------:R-:W-:-:S06]  /*0ad0*/  UFLO.U32 UR4, UR4 ;  /* 0x00000004000472bd */ /* 0x000fcc00080e0000 */
[----:B0-----:R-:W-:Y:S01]  /*0ae0*/  ISETP.EQ.U32.AND P0, PT, R10, UR4, PT ;  /* 0x000000040a007c0c */ /* 0x001fe2000bf02070 */
[----:B------:R-:W-:Y:S02]  /*0af0*/  UMOV UR4, 0x400 ;  /* 0x0000040000047882 */ /* 0x000fe40000000000 */
[----:B-1----:R-:W-:Y:S01]  /*0b00*/  ULEA UR4, UR5, UR4, 0x18 ;  /* 0x0000000405047291 */ /* 0x002fe2000f8ec0ff */
[----:B--2---:R-:W-:-:S09]  /*0b10*/  IMAD.U32 R0, RZ, RZ, UR8 ;  /* 0x00000008ff007e24 */ /* 0x004fd2000f8e00ff */
[----:B------:R0:W-:Y:S01]  /*0b20*/  @P0 ATOMS.ADD RZ, [UR4], R0 ;  /* 0x00000000ffff098c */ /* 0x0001e20008000004 */
[----:B------:R-:W-:Y:S06]  /*0b30*/  BAR.SYNC.DEFER_BLOCKING 0x0 ;  /* 0x0000000000007b1d */ /* 0x000fec0000010000 */
[----:B------:R-:W-:Y:S05]  /*0b40*/  @P1 EXIT ;  /* 0x000000000000194d */ /* 0x000fea0003800000 */
[----:B------:R-:W1:Y:S01]  /*0b50*/  LDS R5, [UR4] ;  /* 0x00000004ff057984 */ /* 0x000e620008000800 */
[----:B------:R-:W1:Y:S03]  /*0b60*/  LDC.64 R2, c[0x0][0x388] ;  /* 0x0000e200ff027b82 */ /* 0x000e660000000a00 */
[----:B-1----:R-:W-:Y:S01]  /*0b70*/  STG.E desc[UR6][R2.64], R5 ;  /* 0x0000000502007986 */ /* 0x002fe2000c101906 */
[----:B------:R-:W-:Y:S05]  /*0b80*/  EXIT ;  /* 0x000000000000794d */ /* 0x000fea0003800000 */
        .weak           $__internal_0_$__cuda_sm20_div_u16
        .type           $__internal_0_$__cuda_sm20_div_u16,@function
        .size           $__internal_0_$__cuda_sm20_div_u16,(.L_x_18 - $__internal_0_$__cuda_sm20_div_u16)
$__internal_0_$__cuda_sm20_div_u16:
[----:B------:R-:W0:Y:S01]  /*0b90*/  I2F.U16 R2, R5 ;  /* 0x0000000500027306 */ /* 0x000e220000101000 */
[----:B------:R-:W-:Y:S01]  /*0ba0*/  HFMA2 R6, -RZ, RZ, 15, 0 ;  /* 0x4b800000ff067431 */ /* 0x000fe200000001ff */
[----:B------:R-:W-:Y:S02]  /*0bb0*/  I2FP.F32.U32.RZ R4, R4 ;  /* 0x0000000400047245 */ /* 0x000fe4000020d000 */
[C---:B0-----:R-:W-:Y:S02]  /*0bc0*/  FSETP.GEU.AND P1, PT, |R2|.reuse, 1.175494350822287508e-38, PT ;  /* 0x008000000200780b */ /* 0x041fe40003f2e200 */
[----:B------:R-:W-:Y:S02]  /*0bd0*/  FSETP.GT.AND P0, PT, |R2|, 8.50705917302346158658e+37, PT ;  /* 0x7e8000000200780b */ /* 0x000fe40003f04200 */
[----:B------:R-:W-:-:S04]  /*0be0*/  FSEL R6, R6, 1, !P1 ;  /* 0x3f80000006067808 */ /* 0x000fc80004800000 */
[----:B------:R-:W-:Y:S02]  /*0bf0*/  FSEL R7, R6, 0.25, !P0 ;  /* 0x3e80000006077808 */ /* 0x000fe40004000000 */
[----:B------:R-:W-:Y:S01]  /*0c00*/  ISETP.NE.U32.AND P0, PT, R5, RZ, PT ;  /* 0x000000ff0500720c */ /* 0x000fe20003f05070 */
[----:B------:R-:W-:Y:S02]  /*0c10*/  IMAD.MOV.U32 R5, RZ, RZ, 0x0 ;  /* 0x00000000ff057424 */ /* 0x000fe400078e00ff */
[----:B------:R-:W-:-:S06]  /*0c20*/  FMUL R2, R2, R7 ;  /* 0x0000000702027220 */ /* 0x000fcc0000400000 */
[----:B------:R-:W0:Y:S02]  /*0c30*/  MUFU.RCP R2, R2 ;  /* 0x0000000200027308 */ /* 0x000e240000001000 */
[----:B0-----:R-:W-:-:S04]  /*0c40*/  FMUL R7, R7, R2 ;  /* 0x0000000207077220 */ /* 0x001fc80000400000 */
[----:B------:R-:W-:-:S04]  /*0c50*/  VIADD R7, R7, 0x2 ;  /* 0x0000000207077836 */ /* 0x000fc80000000000 */
[----:B------:R-:W-:Y:S01]  /*0c60*/  FMUL.RZ R7, R4, R7 ;  /* 0x0000000704077220 */ /* 0x000fe2000040c000 */
[----:B------:R-:W-:-:S05]  /*0c70*/  IMAD.MOV.U32 R4, RZ, RZ, R8 ;  /* 0x000000ffff047224 */ /* 0x000fca00078e0008 */
[----:B------:R-:W0:Y:S02]  /*0c80*/  F2I.U32.TRUNC.NTZ R7, R7 ;  /* 0x0000000700077305 */ /* 0x000e24000020f000 */
[----:B0-----:R-:W-:Y:S01]  /*0c90*/  LOP3.LUT R6, R7, 0xffff, RZ, 0xc0, !PT ;  /* 0x0000ffff07067812 */ /* 0x001fe200078ec0ff */
[----:B------:R-:W-:Y:S01]  /*0ca0*/  @!P0 IMAD.MOV.U32 R6, RZ, RZ, -0x1 ;  /* 0xffffffffff068424 */ /* 0x000fe200078e00ff */
[----:B------:R-:W-:Y:S06]  /*0cb0*/  RET.REL.NODEC R4 `(_Z10sum_workerPiS_) ;  /* 0xfffffff004d07950 */ /* 0x000fec0003c3ffff */
.L_x_12:
[----:B------:R-:W-:-:S00]  /*0cc0*/  BRA `(.L_x_12) ;  /* 0xfffffffc00fc7947 */ /* 0x000fc0000383ffff */
[----:B------:R-:W-:-:S00]  /*0cd0*/  NOP ;  /* 0x0000000000007918 */ /* 0x000fc00000000000 */
        /* <DEDUP_REMOVED lines=10> */
.L_x_18:


//--------------------- .text._Z13primes_workerPi --------------------------
	.section	.text._Z13primes_workerPi,"ax",@progbits
	.align	128
        .global         _Z13primes_workerPi
        .type           _Z13primes_workerPi,@function
        .size           _Z13primes_workerPi,(.L_x_20 - _Z13primes_workerPi)
        .other          _Z13primes_workerPi,@"STO_CUDA_ENTRY STV_DEFAULT"
_Z13primes_workerPi:
.text._Z13primes_workerPi:
[----:B------:R-:W-:Y:S01]  /*0000*/  LDC R1, c[0x0][0x37c] ;  /* 0x0000df00ff017b82 */ /* 0x000fe20000000800 */
[----:B------:R-:W0:Y:S07]  /*0010*/  S2R R5, SR_TID.X ;  /* 0x0000000000057919 */ /* 0x000e2e0000002100 */
[----:B------:R-:W0:Y:S08]  /*0020*/  S2UR UR4, SR_CTAID.X ;  /* 0x00000000000479c3 */ /* 0x000e300000002500 */
[----:B------:R-:W0:Y:S02]  /*0030*/  LDC R0, c[0x0][0x360] ;  /* 0x0000d800ff007b82 */ /* 0x000e240000000800 */
[----:B0-----:R-:W-:-:S05]  /*0040*/  IMAD R5, R0, UR4, R5 ;  /* 0x0000000400057c24 */ /* 0x001fca000f8e0205 */
[----:B------:R-:W-:-:S13]  /*0050*/  ISETP.GT.AND P0, PT, R5, 0xc34f, PT ;  /* 0x0000c34f0500780c */ /* 0x000fda0003f04270 */
[----:B------:R-:W-:Y:S05]  /*0060*/  @P0 EXIT ;  /* 0x000000000000094d */ /* 0x000fea0003800000 */
[C---:B------:R-:W-:Y:S01]  /*0070*/  ISETP.GE.AND P0, PT, R5.reuse, 0x4, PT ;  /* 0x000000040500780c */ /* 0x040fe20003f06270 */
[----:B------:R-:W0:Y:S01]  /*0080*/  LDCU.64 UR4, c[0x0][0x358] ;  /* 0x00006b00ff0477ac */ /* 0x000e220008000a00 */
[----:B------:R-:W-:Y:S01]  /*0090*/  BSSY.RECONVERGENT B0, `(.L_x_13) ;  /* 0x000001b000007945 */ /* 0x000fe20003800200 */
[----:B------:R-:W-:-:S10]  /*00a0*/  LEA R0, R5, 0x1, 0x1 ;  /* 0x0000000105007811 */ /* 0x000fd400078e08ff */
[----:B------:R-:W-:Y:S05]  /*00b0*/  @!P0 BRA `(.L_x_14) ;  /* 0x0000000000608947 */ /* 0x000fea0003800000 */
[----:B------:R-:W-:-:S07]  /*00c0*/  IMAD.MOV.U32 R7, RZ, RZ, 0x3 ;  /* 0x00000003ff077424 */ /* 0x000fce00078e00ff */
.L_x_16:
[----:B------:R-:W1:Y:S01]  /*00d0*/  I2F.U32.RP R4, R7 ;  /* 0x0000000700047306 */ /* 0x000e620000209000 */
[----:B------:R-:W-:-:S07]  /*00e0*/  ISETP.NE.U32.AND P1, PT, R7, RZ, PT ;  /* 0x000000ff0700720c */ /* 0x000fce0003f25070 */
[----:B-1----:R-:W1:Y:S02]  /*00f0*/  MUFU.RCP R4, R4 ;  /* 0x0000000400047308 */ /* 0x002e640000001000 */
[----:B-1----:R-:W-:-:S06]  /*0100*/  VIADD R2, R4, 0xffffffe ;  /* 0x0ffffffe04027836 */ /* 0x002fcc0000000000 */
[----:B------:R1:W2:Y:S02]  /*0110*/  F2I.FTZ.U32.TRUNC.NTZ R3, R2 ;  /* 0x0000000200037305 */ /* 0x0002a4000021f000 */
[----:B-1----:R-:W-:Y:S01]  /*0120*/  IMAD.MOV.U32 R2, RZ, RZ, RZ ;  /* 0x000000ffff027224 */ /* 0x002fe200078e00ff */
[----:B--2---:R-:W-:-:S05]  /*0130*/  IADD3 R6, PT, PT, RZ, -R3, RZ ;  /* 0x80000003ff067210 */ /* 0x004fca0007ffe0ff */
[----:B------:R-:W-:-:S04]  /*0140*/  IMAD R9, R6, R7, RZ ;  /* 0x0000000706097224 */ /* 0x000fc800078e02ff */
[----:B------:R-:W-:-:S06]  /*0150*/  IMAD.HI.U32 R3, R3, R9, R2 ;  /* 0x0000000903037227 */ /* 0x000fcc00078e0002 */
[----:B------:R-:W-:-:S05]  /*0160*/  IMAD.HI.U32 R3, R3, R0, RZ ;  /* 0x0000000003037227 */ /* 0x000fca00078e00ff */
[----:B------:R-:W-:-:S05]  /*0170*/  IADD3 R3, PT, PT, -R3, RZ, RZ ;  /* 0x000000ff03037210 */ /* 0x000fca0007ffe1ff */
[----:B------:R-:W-:-:S05]  /*0180*/  IMAD R6, R7, R3, R0 ;  /* 0x0000000307067224 */ /* 0x000fca00078e0200 */
[----:B------:R-:W-:-:S13]  /*0190*/  ISETP.GE.U32.AND P0, PT, R6, R7, PT ;  /* 0x000000070600720c */ /* 0x000fda0003f06070 */
[----:B------:R-:W-:-:S05]  /*01a0*/  @P0 IMAD.IADD R6, R6, 0x1, -R7 ;  /* 0x0000000106060824 */ /* 0x000fca00078e0a07 */
[----:B------:R-:W-:-:S13]  /*01b0*/  ISETP.GE.U32.AND P0, PT, R6, R7, PT ;  /* 0x000000070600720c */ /* 0x000fda0003f06070 */
[-C--:B------:R-:W-:Y:S02]  /*01c0*/  @P0 IADD3 R6, PT, PT, R6, -R7.reuse, RZ ;  /* 0x8000000706060210 */ /* 0x080fe40007ffe0ff */
[----:B------:R-:W-:-:S04]  /*01d0*/  @!P1 LOP3.LUT R6, RZ, R7, RZ, 0x33, !PT ;  /* 0x00000007ff069212 */ /* 0x000fc800078e33ff */
[----:B------:R-:W-:-:S13]  /*01e0*/  ISETP.NE.AND P0, PT, R6, RZ, PT ;  /* 0x000000ff0600720c */ /* 0x000fda0003f05270 */
[----:B------:R-:W-:Y:S05]  /*01f0*/  @!P0 BRA `(.L_x_15) ;  /* 0x00000000002c8947 */ /* 0x000fea0003800000 */
[----:B------:R-:W-:-:S04]  /*0200*/  VIADD R7, R7, 0x2 ;  /* 0x0000000207077836 */ /* 0x000fc80000000000 */
[----:B------:R-:W-:-:S05]  /*0210*/  IMAD R3, R7, R7, RZ ;  /* 0x0000000707037224 */ /* 0x000fca00078e02ff */
[----:B------:R-:W-:-:S13]  /*0220*/  ISETP.GT.AND P0, PT, R3, R0, PT ;  /* 0x000000000300720c */ /* 0x000fda0003f04270 */
[----:B------:R-:W-:Y:S05]  /*0230*/  @!P0 BRA `(.L_x_16) ;  /* 0xfffffffc00a48947 */ /* 0x000fea000383ffff */
.L_x_14:
[----:B0-----:R-:W-:Y:S05]  /*0240*/  BSYNC.RECONVERGENT B0 ;  /* 0x0000000000007941 */ /* 0x001fea0003800200 */
.L_x_13:
[----:B------:R-:W0:Y:S01]  /*0250*/  LDC.64 R2, c[0x0][0x380] ;  /* 0x0000e000ff027b82 */ /* 0x000e220000000a00 */
[C---:B------:R-:W-:Y:S01]  /*0260*/  ISETP.NE.AND P0, PT, R5.reuse, RZ, PT ;  /* 0x000000ff0500720c */ /* 0x040fe20003f05270 */
[----:B0-----:R-:W-:-:S03]  /*0270*/  IMAD.WIDE R2, R5, 0x4, R2 ;  /* 0x0000000405027825 */ /* 0x001fc600078e0202 */
[----:B------:R-:W-:-:S05]  /*0280*/  SEL R5, R0, RZ, P0 ;  /* 0x000000ff00057207 */ /* 0x000fca0000000000 */
[----:B------:R-:W-:Y:S01]  /*0290*/  STG.E desc[UR4][R2.64], R5 ;  /* 0x0000000502007986 */ /* 0x000fe2000c101904 */
[----:B------:R-:W-:Y:S05]  /*02a0*/  EXIT ;  /* 0x000000000000794d */ /* 0x000fea0003800000 */
.L_x_15:
[----:B------:R-:W1:Y:S02]  /*02b0*/  LDC.64 R2, c[0x0][0x380] ;  /* 0x0000e000ff027b82 */ /* 0x000e640000000a00 */
[----:B-1----:R-:W-:-:S05]  /*02c0*/  IMAD.WIDE.U32 R2, R5, 0x4, R2 ;  /* 0x0000000405027825 */ /* 0x002fca00078e0002 */
[----:B0-----:R-:W-:Y:S01]  /*02d0*/  STG.E desc[UR4][R2.64], RZ ;  /* 0x000000ff02007986 */ /* 0x001fe2000c101904 */
[----:B------:R-:W-:Y:S05]  /*02e0*/  EXIT ;  /* 0x000000000000794d */ /* 0x000fea0003800000 */
.L_x_17:
        /* <DEDUP_REMOVED lines=9> */
.L_x_20:


//--------------------- .nv.shared._Z10sum_workerPiS_ --------------------------
	.section	.nv.shared._Z10sum_workerPiS_,"aw",@nobits
	.sectionflags	@""
	.align	4
.nv.shared._Z10sum_workerPiS_:
	.zero		1028


//--------------------- .nv.shared.reserved.0     --------------------------
	.section	.nv.shared.reserved.0,"aw",@nobits
	.weak		__nv_reservedSMEM_offset_0_alias
	.size		__nv_reservedSMEM_offset_0_alias, 0, 64
	.other		__nv_reservedSMEM_offset_0_alias,@"STO_CUDA_RESERVED_SHARED STV_DEFAULT"
__nv_reservedSMEM_offset_0_alias:
	.zero		0
	.zero		64


//--------------------- .nv.constant0._Z10sum_workerPiS_ --------------------------
	.section	.nv.constant0._Z10sum_workerPiS_,"a",@progbits
	.sectionflags	@""
	.align	4
.nv.constant0._Z10sum_workerPiS_:
	.zero		912


//--------------------- .nv.constant0._Z13primes_workerPi --------------------------
	.section	.nv.constant0._Z13primes_workerPi,"a",@progbits
	.sectionflags	@""
	.align	4
.nv.constant0._Z13primes_workerPi:
	.zero		904


//--------------------- SYMBOLS --------------------------

	.type		.nv.reservedSmem.offset0,@object
	.size		.nv.reservedSmem.offset0,0x4
	.type		.nv.reservedSmem.cap,@object
	.size		.nv.reservedSmem.cap,0x4
